.version 5.0
.target sm_60
.entry bench(.param .u64 I){
    .reg .b64   ptr;
    ld.param.u64 ptr, [I];
    cvta.to.global.u64  ptr, ptr;
    prefetch.L2.local [ptr];
}


// ===== COMPILED SASS (sm_100) =====

	.target	sm_100

	.elftype	@"ET_EXEC"


//--------------------- .note.nv.tkinfo           --------------------------
	.section	.note.nv.tkinfo,"",@"SHT_NOTE"
	.sectionflags	@"SHF_NOTE_NV_TKINFO"
	.tkinfo
        /*0018*/ 	.word	0x00000002
        /*0030*/ 	.string	""
        /*0030*/ 	.string	"ptxas"
        /*0030*/ 	.string	"Cuda compilation tools, release 13.0, V13.0.88"
        /*0030*/ 	.string	"Build cuda_13.0.r13.0/compiler.36424714_0"
        /*0030*/ 	.string	"-arch sm_100 "



//--------------------- .note.nv.cuinfo           --------------------------
	.section	.note.nv.cuinfo,"",@"SHT_NOTE"
	.sectionflags	@"SHF_NOTE_NV_CUINFO"
        /*0018*/ 	.short	0x0002
        /*001a*/ 	.short	0x003c
        /*001c*/ 	.short	0x0082
	.zero		2


//--------------------- .nv.info                  --------------------------
	.section	.nv.info,"",@"SHT_CUDA_INFO"
	.align	4


	//----- nvinfo : EIATTR_REGCOUNT
	.align		4
        /*0000*/ 	.byte	0x04, 0x2f
        /*0002*/ 	.short	(.L_1 - .L_0)
	.align		4
.L_0:
        /*0004*/ 	.word	index@(bench)
        /*0008*/ 	.word	0x00000004


	//----- nvinfo : EIATTR_FRAME_SIZE
	.align		4
.L_1:
        /*000c*/ 	.byte	0x04, 0x11
        /*000e*/ 	.short	(.L_3 - .L_2)
	.align		4
.L_2:
        /*0010*/ 	.word	index@(bench)
        /*0014*/ 	.word	0x00000000


	//----- nvinfo : EIATTR_MIN_STACK_SIZE
	.align		4
.L_3:
        /*0018*/ 	.byte	0x04, 0x12
        /*001a*/ 	.short	(.L_5 - .L_4)
	.align		4
.L_4:
        /*001c*/ 	.word	index@(bench)
        /*0020*/ 	.word	0x00000000
.L_5:


//--------------------- .nv.compat                --------------------------
	.section	.nv.compat,"",@"SHT_CUDA_COMPAT_INFO"
	.align	4
        /*0000*/ 	.byte	0x02, 0x09, 0x00, 0x00, 0x02, 0x02, 0x01, 0x00, 0x02, 0x05, 0x05, 0x00, 0x03, 0x07, 0x01, 0x01
        /*0010*/ 	.byte	0x02, 0x03, 0x00, 0x00, 0x02, 0x06, 0x01, 0x00, 0x04, 0x0b, 0x08, 0x00, 0x09, 0x00, 0x00, 0x00
        /*0020*/ 	.byte	0x00, 0x00, 0x00, 0x00


//--------------------- .nv.info.bench            --------------------------
	.section	.nv.info.bench,"",@"SHT_CUDA_INFO"
	.sectionflags	@""
	.align	4


	//----- nvinfo : EIATTR_CUDA_API_VERSION
	.align		4
        /*0000*/ 	.byte	0x04, 0x37
        /*0002*/ 	.short	(.L_7 - .L_6)
.L_6:
        /*0004*/ 	.word	0x00000082


	//----- nvinfo : EIATTR_KPARAM_INFO
	.align		4
.L_7:
        /*0008*/ 	.byte	0x04, 0x17
        /*000a*/ 	.short	(.L_9 - .L_8)
.L_8:
        /*000c*/ 	.word	0x00000000
        /*0010*/ 	.short	0x0000
        /*0012*/ 	.short	0x0000
        /*0014*/ 	.byte	0x00, 0xf0, 0x21, 0x00


	//----- nvinfo : EIATTR_SPARSE_MMA_MASK
	.align		4
.L_9:
        /*0018*/ 	.byte	0x03, 0x50
        /*001a*/ 	.short	0x0000


	//----- nvinfo : EIATTR_MAXREG_COUNT
	.align		4
        /*001c*/ 	.byte	0x03, 0x1b
        /*001e*/ 	.short	0x00ff


	//----- nvinfo : EIATTR_MERCURY_ISA_VERSION
	.align		4
        /*0020*/ 	.byte	0x03, 0x5f
        /*0022*/ 	.short	0x0101


	//----- nvinfo : EIATTR_VRC_CTA_INIT_COUNT
	.align		4
        /*0024*/ 	.byte	0x02, 0x4a
	.zero		1
	.zero		1


	//----- nvinfo : EIATTR_EXIT_INSTR_OFFSETS
	.align		4
        /*0028*/ 	.byte	0x04, 0x1c
        /*002a*/ 	.short	(.L_11 - .L_10)


	//   ....[0]....
.L_10:
        /*002c*/ 	.word	0x00000020


	//----- nvinfo : EIATTR_CBANK_PARAM_SIZE
	.align		4
.L_11:
        /*0030*/ 	.byte	0x03, 0x19
        /*0032*/ 	.short	0x0008


	//----- nvinfo : EIATTR_PARAM_CBANK
	.align		4
        /*0034*/ 	.byte	0x04, 0x0a
        /*0036*/ 	.short	(.L_13 - .L_12)
	.align		4
.L_12:
        /*0038*/ 	.word	index@(.nv.constant0.bench)
        /*003c*/ 	.short	0x0380
        /*003e*/ 	.short	0x0008


	//----- nvinfo : EIATTR_SW_WAR
	.align		4
.L_13:
        /*0040*/ 	.byte	0x04, 0x36
        /*0042*/ 	.short	(.L_15 - .L_14)
.L_14:
        /*0044*/ 	.word	0x00000008
.L_15:


//--------------------- .nv.callgraph             --------------------------
	.section	.nv.callgraph,"",@"SHT_CUDA_CALLGRAPH"
	.align	4
	.sectionentsize	8
	.align		4
        /*0000*/ 	.word	0x00000000
	.align		4
        /*0004*/ 	.word	0xffffffff
	.align		4
        /*0008*/ 	.word	0x00000000
	.align		4
        /*000c*/ 	.word	0xfffffffe
	.align		4
        /*0010*/ 	.word	0x00000000
	.align		4
        /*0014*/ 	.word	0xfffffffd
	.align		4
        /*0018*/ 	.word	0x00000000
	.align		4
        /*001c*/ 	.word	0xfffffffc


//--------------------- .text.bench               --------------------------
	.section	.text.bench,"ax",@progbits
	.align	128
.text.bench:
        .type           bench,@function
        .size           bench,(.L_x_1 - bench)
        .other          bench,@"STO_CUDA_ENTRY STV_DEFAULT"
bench:
[----:B------:R-:W-:Y:S01]  /*0000*/  LDC R1, c[0x0][0x37c] ;  /* 0x0000df00ff017b82 */ /* 0x000fe20000000800 */
[----:B------:R-:W-:Y:S01]  /*0010*/  LDCU UR4, c[0x0][0x380] ;  /* 0x00007000ff0477ac */ /* 0x000fe20008000800 */
[----:B------:R-:W-:Y:S05]  /*0020*/  EXIT ;  /* 0x000000000000794d */ /* 0x000fea0003800000 */
.L_x_0:
[----:B------:R-:W-:-:S00]  /*0030*/  BRA `(.L_x_0) ;  /* 0xfffffffc00fc7947 */ /* 0x000fc0000383ffff */
[----:B------:R-:W-:-:S00]  /*0040*/  NOP ;  /* 0x0000000000007918 */ /* 0x000fc00000000000 */
        /* <DEDUP_REMOVED lines=11> */
.L_x_1:


//--------------------- .nv.shared.reserved.0     --------------------------
	.section	.nv.shared.reserved.0,"aw",@nobits
	.weak		__nv_reservedSMEM_offset_0_alias
	.size		__nv_reservedSMEM_offset_0_alias, 0, 64
	.other		__nv_reservedSMEM_offset_0_alias,@"STO_CUDA_RESERVED_SHARED STV_DEFAULT"
__nv_reservedSMEM_offset_0_alias:
	.zero		0
	.zero		64


//--------------------- .nv.constant0.bench       --------------------------
	.section	.nv.constant0.bench,"a",@progbits
	.sectionflags	@""
	.align	4
.nv.constant0.bench:
	.zero		904


//--------------------- SYMBOLS --------------------------

	.type		.nv.reservedSmem.offset0,@object
	.size		.nv.reservedSmem.offset0,0x4
